//
// Generated by NVIDIA NVVM Compiler
//
// Compiler Build ID: CL-36424714
// Cuda compilation tools, release 13.0, V13.0.88
// Based on NVVM 20.0.0
//

.version 9.0
.target sm_100
.address_size 64

	// .globl	_Z3addPKfS0_Pf

.visible .entry _Z3addPKfS0_Pf(
	.param .u64 .ptr .align 1 _Z3addPKfS0_Pf_param_0,
	.param .u64 .ptr .align 1 _Z3addPKfS0_Pf_param_1,
	.param .u64 .ptr .align 1 _Z3addPKfS0_Pf_param_2
)
{
	.reg .b32 	%r<5>;
	.reg .b32 	%f<4>;
	.reg .b64 	%rd<11>;

	ld.param.u64 	%rd1, [_Z3addPKfS0_Pf_param_0];
	ld.param.u64 	%rd2, [_Z3addPKfS0_Pf_param_1];
	ld.param.u64 	%rd3, [_Z3addPKfS0_Pf_param_2];
	cvta.to.global.u64 	%rd4, %rd3;
	cvta.to.global.u64 	%rd5, %rd2;
	cvta.to.global.u64 	%rd6, %rd1;
	mov.u32 	%r1, %tid.x;
	mov.u32 	%r2, %tid.y;
	mov.u32 	%r3, %ntid.x;
	mad.lo.s32 	%r4, %r2, %r3, %r1;
	mul.wide.u32 	%rd7, %r4, 4;
	add.s64 	%rd8, %rd6, %rd7;
	ld.global.f32 	%f1, [%rd8];
	add.s64 	%rd9, %rd5, %rd7;
	ld.global.f32 	%f2, [%rd9];
	add.f32 	%f3, %f1, %f2;
	add.s64 	%rd10, %rd4, %rd7;
	st.global.f32 	[%rd10], %f3;
	ret;

}


// ===== COMPILED SASS (sm_100) =====

	.target	sm_100

	.elftype	@"ET_EXEC"


//--------------------- .note.nv.tkinfo           --------------------------
	.section	.note.nv.tkinfo,"",@"SHT_NOTE"
	.sectionflags	@"SHF_NOTE_NV_TKINFO"
	.tkinfo
        /*0018*/ 	.word	0x00000002
        /*0030*/ 	.string	""
        /*0030*/ 	.string	"ptxas"
        /*0030*/ 	.string	"Cuda compilation tools, release 13.0, V13.0.88"
        /*0030*/ 	.string	"Build cuda_13.0.r13.0/compiler.36424714_0"
        /*0030*/ 	.string	"-arch sm_100 -m 64 "



//--------------------- .note.nv.cuinfo           --------------------------
	.section	.note.nv.cuinfo,"",@"SHT_NOTE"
	.sectionflags	@"SHF_NOTE_NV_CUINFO"
        /*0018*/ 	.short	0x0002
        /*001a*/ 	.short	0x0064
        /*001c*/ 	.short	0x0082
	.zero		2


//--------------------- .nv.info                  --------------------------
	.section	.nv.info,"",@"SHT_CUDA_INFO"
	.align	4


	//----- nvinfo : EIATTR_REGCOUNT
	.align		4
        /*0000*/ 	.byte	0x04, 0x2f
        /*0002*/ 	.short	(.L_1 - .L_0)
	.align		4
.L_0:
        /*0004*/ 	.word	index@(_Z3addPKfS0_Pf)
        /*0008*/ 	.word	0x0000000c


	//----- nvinfo : EIATTR_FRAME_SIZE
	.align		4
.L_1:
        /*000c*/ 	.byte	0x04, 0x11
        /*000e*/ 	.short	(.L_3 - .L_2)
	.align		4
.L_2:
        /*0010*/ 	.word	index@(_Z3addPKfS0_Pf)
        /*0014*/ 	.word	0x00000000


	//----- nvinfo : EIATTR_MIN_STACK_SIZE
	.align		4
.L_3:
        /*0018*/ 	.byte	0x04, 0x12
        /*001a*/ 	.short	(.L_5 - .L_4)
	.align		4
.L_4:
        /*001c*/ 	.word	index@(_Z3addPKfS0_Pf)
        /*0020*/ 	.word	0x00000000
.L_5:


//--------------------- .nv.compat                --------------------------
	.section	.nv.compat,"",@"SHT_CUDA_COMPAT_INFO"
	.align	4
        /*0000*/ 	.byte	0x02, 0x09, 0x00, 0x00, 0x02, 0x02, 0x01, 0x00, 0x02, 0x05, 0x05, 0x00, 0x03, 0x07, 0x01, 0x01
        /*0010*/ 	.byte	0x02, 0x03, 0x00, 0x00, 0x02, 0x06, 0x01, 0x00, 0x04, 0x0b, 0x08, 0x00, 0x09, 0x00, 0x00, 0x00
        /*0020*/ 	.byte	0x00, 0x00, 0x00, 0x00


//--------------------- .nv.info._Z3addPKfS0_Pf   --------------------------
	.section	.nv.info._Z3addPKfS0_Pf,"",@"SHT_CUDA_INFO"
	.sectionflags	@""
	.align	4


	//----- nvinfo : EIATTR_CUDA_API_VERSION
	.align		4
        /*0000*/ 	.byte	0x04, 0x37
        /*0002*/ 	.short	(.L_7 - .L_6)
.L_6:
        /*0004*/ 	.word	0x00000082


	//----- nvinfo : EIATTR_KPARAM_INFO
	.align		4
.L_7:
        /*0008*/ 	.byte	0x04, 0x17
        /*000a*/ 	.short	(.L_9 - .L_8)
.L_8:
        /*000c*/ 	.word	0x00000000
        /*0010*/ 	.short	0x0002
        /*0012*/ 	.short	0x0010
        /*0014*/ 	.byte	0x00, 0xf5, 0x21, 0x00


	//----- nvinfo : EIATTR_KPARAM_INFO
	.align		4
.L_9:
        /*0018*/ 	.byte	0x04, 0x17
        /*001a*/ 	.short	(.L_11 - .L_10)
.L_10:
        /*001c*/ 	.word	0x00000000
        /*0020*/ 	.short	0x0001
        /*0022*/ 	.short	0x0008
        /*0024*/ 	.byte	0x00, 0xf5, 0x21, 0x00


	//----- nvinfo : EIATTR_KPARAM_INFO
	.align		4
.L_11:
        /*0028*/ 	.byte	0x04, 0x17
        /*002a*/ 	.short	(.L_13 - .L_12)
.L_12:
        /*002c*/ 	.word	0x00000000
        /*0030*/ 	.short	0x0000
        /*0032*/ 	.short	0x0000
        /*0034*/ 	.byte	0x00, 0xf5, 0x21, 0x00


	//----- nvinfo : EIATTR_SPARSE_MMA_MASK
	.align		4
.L_13:
        /*0038*/ 	.byte	0x03, 0x50
        /*003a*/ 	.short	0x0000


	//----- nvinfo : EIATTR_MAXREG_COUNT
	.align		4
        /*003c*/ 	.byte	0x03, 0x1b
        /*003e*/ 	.short	0x00ff


	//----- nvinfo : EIATTR_MERCURY_ISA_VERSION
	.align		4
        /*0040*/ 	.byte	0x03, 0x5f
        /*0042*/ 	.short	0x0101


	//----- nvinfo : EIATTR_VRC_CTA_INIT_COUNT
	.align		4
        /*0044*/ 	.byte	0x02, 0x4a
	.zero		1
	.zero		1


	//----- nvinfo : EIATTR_EXIT_INSTR_OFFSETS
	.align		4
        /*0048*/ 	.byte	0x04, 0x1c
        /*004a*/ 	.short	(.L_15 - .L_14)


	//   ....[0]....
.L_14:
        /*004c*/ 	.word	0x00000100


	//----- nvinfo : EIATTR_CBANK_PARAM_SIZE
	.align		4
.L_15:
        /*0050*/ 	.byte	0x03, 0x19
        /*0052*/ 	.short	0x0018


	//----- nvinfo : EIATTR_PARAM_CBANK
	.align		4
        /*0054*/ 	.byte	0x04, 0x0a
        /*0056*/ 	.short	(.L_17 - .L_16)
	.align		4
.L_16:
        /*0058*/ 	.word	index@(.nv.constant0._Z3addPKfS0_Pf)
        /*005c*/ 	.short	0x0380
        /*005e*/ 	.short	0x0018


	//----- nvinfo : EIATTR_SW_WAR
	.align		4
.L_17:
        /*0060*/ 	.byte	0x04, 0x36
        /*0062*/ 	.short	(.L_19 - .L_18)
.L_18:
        /*0064*/ 	.word	0x00000008
.L_19:


//--------------------- .nv.callgraph             --------------------------
	.section	.nv.callgraph,"",@"SHT_CUDA_CALLGRAPH"
	.align	4
	.sectionentsize	8
	.align		4
        /*0000*/ 	.word	0x00000000
	.align		4
        /*0004*/ 	.word	0xffffffff
	.align		4
        /*0008*/ 	.word	0x00000000
	.align		4
        /*000c*/ 	.word	0xfffffffe
	.align		4
        /*0010*/ 	.word	0x00000000
	.align		4
        /*0014*/ 	.word	0xfffffffd
	.align		4
        /*0018*/ 	.word	0x00000000
	.align		4
        /*001c*/ 	.word	0xfffffffc


//--------------------- .text._Z3addPKfS0_Pf      --------------------------
	.section	.text._Z3addPKfS0_Pf,"ax",@progbits
	.align	128
        .global         _Z3addPKfS0_Pf
        .type           _Z3addPKfS0_Pf,@function
        .size           _Z3addPKfS0_Pf,(.L_x_1 - _Z3addPKfS0_Pf)
        .other          _Z3addPKfS0_Pf,@"STO_CUDA_ENTRY STV_DEFAULT"
_Z3addPKfS0_Pf:
.text._Z3addPKfS0_Pf:
[----:B------:R-:W-:Y:S01]  /*0000*/  LDC R1, c[0x0][0x37c] ;  /* 0x0000df00ff017b82 */ /* 0x000fe20000000800 */
[----:B------:R-:W0:Y:S07]  /*0010*/  S2R R9, SR_TID.X ;  /* 0x0000000000097919 */ /* 0x000e2e0000002100 */
[----:B------:R-:W1:Y:S01]  /*0020*/  LDC.64 R2, c[0x0][0x380] ;  /* 0x0000e000ff027b82 */ /* 0x000e620000000a00 */
[----:B------:R-:W0:Y:S01]  /*0030*/  LDCU UR6, c[0x0][0x360] ;  /* 0x00006c00ff0677ac */ /* 0x000e220008000800 */
[----:B------:R-:W0:Y:S01]  /*0040*/  S2R R0, SR_TID.Y ;  /* 0x0000000000007919 */ /* 0x000e220000002200 */
[----:B------:R-:W2:Y:S05]  /*0050*/  LDCU.64 UR4, c[0x0][0x358] ;  /* 0x00006b00ff0477ac */ /* 0x000eaa0008000a00 */
[----:B------:R-:W3:Y:S08]  /*0060*/  LDC.64 R4, c[0x0][0x388] ;  /* 0x0000e200ff047b82 */ /* 0x000ef00000000a00 */
[----:B------:R-:W4:Y:S01]  /*0070*/  LDC.64 R6, c[0x0][0x390] ;  /* 0x0000e400ff067b82 */ /* 0x000f220000000a00 */
[----:B0-----:R-:W-:-:S04]  /*0080*/  IMAD R9, R0, UR6, R9 ;  /* 0x0000000600097c24 */ /* 0x001fc8000f8e0209 */
[----:B-1----:R-:W-:-:S04]  /*0090*/  IMAD.WIDE.U32 R2, R9, 0x4, R2 ;  /* 0x0000000409027825 */ /* 0x002fc800078e0002 */
[C---:B---3--:R-:W-:Y:S02]  /*00a0*/  IMAD.WIDE.U32 R4, R9.reuse, 0x4, R4 ;  /* 0x0000000409047825 */ /* 0x048fe400078e0004 */
[----:B--2---:R-:W2:Y:S04]  /*00b0*/  LDG.E R2, desc[UR4][R2.64] ;  /* 0x0000000402027981 */ /* 0x004ea8000c1e1900 */
[----:B------:R-:W2:Y:S01]  /*00c0*/  LDG.E R5, desc[UR4][R4.64] ;  /* 0x0000000404057981 */ /* 0x000ea2000c1e1900 */
[----:B----4-:R-:W-:-:S04]  /*00d0*/  IMAD.WIDE.U32 R6, R9, 0x4, R6 ;  /* 0x0000000409067825 */ /* 0x010fc800078e0006 */
[----:B--2---:R-:W-:-:S05]  /*00e0*/  FADD R9, R2, R5 ;  /* 0x0000000502097221 */ /* 0x004fca0000000000 */
[----:B------:R-:W-:Y:S01]  /*00f0*/  STG.E desc[UR4][R6.64], R9 ;  /* 0x0000000906007986 */ /* 0x000fe2000c101904 */
[----:B------:R-:W-:Y:S05]  /*0100*/  EXIT ;  /* 0x000000000000794d */ /* 0x000fea0003800000 */
.L_x_0:
[----:B------:R-:W-:-:S00]  /*0110*/  BRA `(.L_x_0) ;  /* 0xfffffffc00fc7947 */ /* 0x000fc0000383ffff */
[----:B------:R-:W-:-:S00]  /*0120*/  NOP ;  /* 0x0000000000007918 */ /* 0x000fc00000000000 */
        /* <DEDUP_REMOVED lines=13> */
.L_x_1:


//--------------------- .nv.shared.reserved.0     --------------------------
	.section	.nv.shared.reserved.0,"aw",@nobits
	.weak		__nv_reservedSMEM_offset_0_alias
	.size		__nv_reservedSMEM_offset_0_alias, 0, 64
	.other		__nv_reservedSMEM_offset_0_alias,@"STO_CUDA_RESERVED_SHARED STV_DEFAULT"
__nv_reservedSMEM_offset_0_alias:
	.zero		0
	.zero		64


//--------------------- .nv.constant0._Z3addPKfS0_Pf --------------------------
	.section	.nv.constant0._Z3addPKfS0_Pf,"a",@progbits
	.sectionflags	@""
	.align	4
.nv.constant0._Z3addPKfS0_Pf:
	.zero		920


//--------------------- SYMBOLS --------------------------

	.type		.nv.reservedSmem.offset0,@object
	.size		.nv.reservedSmem.offset0,0x4
